//
// Generated by NVIDIA NVVM Compiler
//
// Compiler Build ID: CL-36424714
// Cuda compilation tools, release 13.0, V13.0.88
// Based on NVVM 20.0.0
//

.version 9.0
.target sm_100
.address_size 64

	// .globl	_Z17Kernel_by_pointerP11DataElement
.extern .func  (.param .b32 func_retval0) vprintf
(
	.param .b64 vprintf_param_0,
	.param .b64 vprintf_param_1
)
;
.global .align 1 .b8 $str[52] = {79, 110, 32, 100, 101, 118, 105, 99, 101, 32, 98, 121, 32, 112, 111, 105, 110, 116, 101, 114, 58, 32, 99, 111, 108, 111, 114, 61, 40, 37, 100, 44, 32, 37, 100, 44, 32, 37, 100, 41, 44, 32, 118, 97, 108, 117, 101, 61, 37, 100, 10};
.global .align 1 .b8 $str$1[48] = {79, 110, 32, 100, 101, 118, 105, 99, 101, 32, 98, 121, 32, 114, 101, 102, 58, 32, 99, 111, 108, 111, 114, 61, 40, 37, 100, 44, 32, 37, 100, 44, 32, 37, 100, 41, 44, 32, 118, 97, 108, 117, 101, 61, 37, 100, 10};
.global .align 1 .b8 $str$2[50] = {79, 110, 32, 100, 101, 118, 105, 99, 101, 32, 98, 121, 32, 118, 97, 108, 117, 101, 58, 32, 99, 111, 108, 111, 114, 61, 40, 37, 100, 44, 32, 37, 100, 44, 32, 37, 100, 41, 44, 32, 118, 97, 108, 117, 101, 61, 37, 100, 10};

.visible .entry _Z17Kernel_by_pointerP11DataElement(
	.param .u64 .ptr .align 1 _Z17Kernel_by_pointerP11DataElement_param_0
)
{
	.local .align 16 .b8 	__local_depot0[16];
	.reg .b64 	%SP;
	.reg .b64 	%SPL;
	.reg .b32 	%r<10>;
	.reg .b64 	%rd<9>;

	mov.u64 	%SPL, __local_depot0;
	cvta.local.u64 	%SP, %SPL;
	ld.param.u64 	%rd1, [_Z17Kernel_by_pointerP11DataElement_param_0];
	cvta.to.global.u64 	%rd2, %rd1;
	add.u64 	%rd3, %SP, 0;
	add.u64 	%rd4, %SPL, 0;
	ld.global.u64 	%rd5, [%rd2+16];
	ld.u32 	%r1, [%rd5];
	ld.u32 	%r2, [%rd5+4];
	ld.u32 	%r3, [%rd5+8];
	ld.global.u32 	%r4, [%rd2+24];
	st.local.v4.u32 	[%rd4], {%r1, %r2, %r3, %r4};
	mov.u64 	%rd6, $str;
	cvta.global.u64 	%rd7, %rd6;
	{ // callseq 0, 0
	.param .b64 param0;
	st.param.b64 	[param0], %rd7;
	.param .b64 param1;
	st.param.b64 	[param1], %rd3;
	.param .b32 retval0;
	call.uni (retval0), 
	vprintf, 
	(
	param0, 
	param1
	);
	ld.param.b32 	%r5, [retval0];
	} // callseq 0
	ld.global.u64 	%rd8, [%rd2+16];
	mov.b32 	%r7, 255;
	st.u32 	[%rd8], %r7;
	ld.global.u32 	%r8, [%rd2+24];
	add.s32 	%r9, %r8, 10;
	st.global.u32 	[%rd2+24], %r9;
	ret;

}
	// .globl	_Z13Kernel_by_refR11DataElement
.visible .entry _Z13Kernel_by_refR11DataElement(
	.param .u64 .ptr .align 1 _Z13Kernel_by_refR11DataElement_param_0
)
{
	.local .align 16 .b8 	__local_depot1[16];
	.reg .b64 	%SP;
	.reg .b64 	%SPL;
	.reg .b32 	%r<10>;
	.reg .b64 	%rd<9>;

	mov.u64 	%SPL, __local_depot1;
	cvta.local.u64 	%SP, %SPL;
	ld.param.u64 	%rd1, [_Z13Kernel_by_refR11DataElement_param_0];
	cvta.to.global.u64 	%rd2, %rd1;
	add.u64 	%rd3, %SP, 0;
	add.u64 	%rd4, %SPL, 0;
	ld.global.u64 	%rd5, [%rd2+16];
	ld.u32 	%r1, [%rd5];
	ld.u32 	%r2, [%rd5+4];
	ld.u32 	%r3, [%rd5+8];
	ld.global.u32 	%r4, [%rd2+24];
	st.local.v4.u32 	[%rd4], {%r1, %r2, %r3, %r4};
	mov.u64 	%rd6, $str$1;
	cvta.global.u64 	%rd7, %rd6;
	{ // callseq 1, 0
	.param .b64 param0;
	st.param.b64 	[param0], %rd7;
	.param .b64 param1;
	st.param.b64 	[param1], %rd3;
	.param .b32 retval0;
	call.uni (retval0), 
	vprintf, 
	(
	param0, 
	param1
	);
	ld.param.b32 	%r5, [retval0];
	} // callseq 1
	ld.global.u64 	%rd8, [%rd2+16];
	mov.b32 	%r7, 255;
	st.u32 	[%rd8+4], %r7;
	ld.global.u32 	%r8, [%rd2+24];
	add.s32 	%r9, %r8, 20;
	st.global.u32 	[%rd2+24], %r9;
	ret;

}
	// .globl	_Z15Kernel_by_value11DataElement
.visible .entry _Z15Kernel_by_value11DataElement(
	.param .align 8 .b8 _Z15Kernel_by_value11DataElement_param_0[32]
)
{
	.local .align 16 .b8 	__local_depot2[16];
	.reg .b64 	%SP;
	.reg .b64 	%SPL;
	.reg .b32 	%r<8>;
	.reg .b64 	%rd<7>;

	mov.u64 	%SPL, __local_depot2;
	cvta.local.u64 	%SP, %SPL;
	ld.param.u32 	%r1, [_Z15Kernel_by_value11DataElement_param_0+24];
	ld.param.u64 	%rd1, [_Z15Kernel_by_value11DataElement_param_0+16];
	add.u64 	%rd2, %SP, 0;
	add.u64 	%rd3, %SPL, 0;
	cvta.to.global.u64 	%rd4, %rd1;
	ld.global.u32 	%r2, [%rd4];
	ld.global.u32 	%r3, [%rd4+4];
	ld.global.u32 	%r4, [%rd4+8];
	st.local.v4.u32 	[%rd3], {%r2, %r3, %r4, %r1};
	mov.u64 	%rd5, $str$2;
	cvta.global.u64 	%rd6, %rd5;
	{ // callseq 2, 0
	.param .b64 param0;
	st.param.b64 	[param0], %rd6;
	.param .b64 param1;
	st.param.b64 	[param1], %rd2;
	.param .b32 retval0;
	call.uni (retval0), 
	vprintf, 
	(
	param0, 
	param1
	);
	ld.param.b32 	%r5, [retval0];
	} // callseq 2
	mov.b32 	%r7, 255;
	st.global.u32 	[%rd4+8], %r7;
	ret;

}


// ===== COMPILED SASS (sm_100) =====

	.target	sm_100

	.elftype	@"ET_EXEC"


//--------------------- .note.nv.tkinfo           --------------------------
	.section	.note.nv.tkinfo,"",@"SHT_NOTE"
	.sectionflags	@"SHF_NOTE_NV_TKINFO"
	.tkinfo
        /*0018*/ 	.word	0x00000002
        /*0030*/ 	.string	""
        /*0030*/ 	.string	"ptxas"
        /*0030*/ 	.string	"Cuda compilation tools, release 13.0, V13.0.88"
        /*0030*/ 	.string	"Build cuda_13.0.r13.0/compiler.36424714_0"
        /*0030*/ 	.string	"-arch sm_100 -m 64 "



//--------------------- .note.nv.cuinfo           --------------------------
	.section	.note.nv.cuinfo,"",@"SHT_NOTE"
	.sectionflags	@"SHF_NOTE_NV_CUINFO"
        /*0018*/ 	.short	0x0002
        /*001a*/ 	.short	0x0064
        /*001c*/ 	.short	0x0082
	.zero		2


//--------------------- .nv.info                  --------------------------
	.section	.nv.info,"",@"SHT_CUDA_INFO"
	.align	4


	//----- nvinfo : EIATTR_REGCOUNT
	.align		4
        /*0000*/ 	.byte	0x04, 0x2f
        /*0002*/ 	.short	(.L_4 - .L_3)
	.align		4
.L_3:
        /*0004*/ 	.word	index@(_Z17Kernel_by_pointerP11DataElement)
        /*0008*/ 	.word	0x00000018


	//----- nvinfo : EIATTR_FRAME_SIZE
	.align		4
.L_4:
        /*000c*/ 	.byte	0x04, 0x11
        /*000e*/ 	.short	(.L_6 - .L_5)
	.align		4
.L_5:
        /*0010*/ 	.word	index@(_Z17Kernel_by_pointerP11DataElement)
        /*0014*/ 	.word	0x00000010


	//----- nvinfo : EIATTR_REGCOUNT
	.align		4
.L_6:
        /*0018*/ 	.byte	0x04, 0x2f
        /*001a*/ 	.short	(.L_8 - .L_7)
	.align		4
.L_7:
        /*001c*/ 	.word	index@(_Z13Kernel_by_refR11DataElement)
        /*0020*/ 	.word	0x00000018


	//----- nvinfo : EIATTR_FRAME_SIZE
	.align		4
.L_8:
        /*0024*/ 	.byte	0x04, 0x11
        /*0026*/ 	.short	(.L_10 - .L_9)
	.align		4
.L_9:
        /*0028*/ 	.word	index@(_Z13Kernel_by_refR11DataElement)
        /*002c*/ 	.word	0x00000010


	//----- nvinfo : EIATTR_REGCOUNT
	.align		4
.L_10:
        /*0030*/ 	.byte	0x04, 0x2f
        /*0032*/ 	.short	(.L_12 - .L_11)
	.align		4
.L_11:
        /*0034*/ 	.word	index@(_Z15Kernel_by_value11DataElement)
        /*0038*/ 	.word	0x00000018


	//----- nvinfo : EIATTR_FRAME_SIZE
	.align		4
.L_12:
        /*003c*/ 	.byte	0x04, 0x11
        /*003e*/ 	.short	(.L_14 - .L_13)
	.align		4
.L_13:
        /*0040*/ 	.word	index@(_Z15Kernel_by_value11DataElement)
        /*0044*/ 	.word	0x00000010


	//----- nvinfo : EIATTR_MIN_STACK_SIZE
	.align		4
.L_14:
        /*0048*/ 	.byte	0x04, 0x12
        /*004a*/ 	.short	(.L_16 - .L_15)
	.align		4
.L_15:
        /*004c*/ 	.word	index@(_Z15Kernel_by_value11DataElement)
        /*0050*/ 	.word	0x00000010


	//----- nvinfo : EIATTR_MIN_STACK_SIZE
	.align		4
.L_16:
        /*0054*/ 	.byte	0x04, 0x12
        /*0056*/ 	.short	(.L_18 - .L_17)
	.align		4
.L_17:
        /*0058*/ 	.word	index@(_Z13Kernel_by_refR11DataElement)
        /*005c*/ 	.word	0x00000010


	//----- nvinfo : EIATTR_MIN_STACK_SIZE
	.align		4
.L_18:
        /*0060*/ 	.byte	0x04, 0x12
        /*0062*/ 	.short	(.L_20 - .L_19)
	.align		4
.L_19:
        /*0064*/ 	.word	index@(_Z17Kernel_by_pointerP11DataElement)
        /*0068*/ 	.word	0x00000010
.L_20:


//--------------------- .nv.compat                --------------------------
	.section	.nv.compat,"",@"SHT_CUDA_COMPAT_INFO"
	.align	4
        /*0000*/ 	.byte	0x02, 0x09, 0x00, 0x00, 0x02, 0x02, 0x01, 0x00, 0x02, 0x05, 0x05, 0x00, 0x03, 0x07, 0x01, 0x01
        /*0010*/ 	.byte	0x02, 0x03, 0x00, 0x00, 0x02, 0x06, 0x01, 0x00, 0x04, 0x0b, 0x08, 0x00, 0x09, 0x00, 0x00, 0x00
        /*0020*/ 	.byte	0x00, 0x00, 0x00, 0x00


//--------------------- .nv.info._Z15Kernel_by_value11DataElement --------------------------
	.section	.nv.info._Z15Kernel_by_value11DataElement,"",@"SHT_CUDA_INFO"
	.sectionflags	@""
	.align	4


	//----- nvinfo : EIATTR_CUDA_API_VERSION
	.align		4
        /*0000*/ 	.byte	0x04, 0x37
        /*0002*/ 	.short	(.L_22 - .L_21)
.L_21:
        /*0004*/ 	.word	0x00000082


	//----- nvinfo : EIATTR_KPARAM_INFO
	.align		4
.L_22:
        /*0008*/ 	.byte	0x04, 0x17
        /*000a*/ 	.short	(.L_24 - .L_23)
.L_23:
        /*000c*/ 	.word	0x00000000
        /*0010*/ 	.short	0x0000
        /*0012*/ 	.short	0x0000
        /*0014*/ 	.byte	0x00, 0xf0, 0x81, 0x00


	//----- nvinfo : EIATTR_SPARSE_MMA_MASK
	.align		4
.L_24:
        /*0018*/ 	.byte	0x03, 0x50
        /*001a*/ 	.short	0x0000


	//----- nvinfo : EIATTR_MAXREG_COUNT
	.align		4
        /*001c*/ 	.byte	0x03, 0x1b
        /*001e*/ 	.short	0x00ff


	//----- nvinfo : EIATTR_EXTERNS
	.align		4
        /*0020*/ 	.byte	0x04, 0x0f
        /*0022*/ 	.short	(.L_26 - .L_25)


	//   ....[0]....
	.align		4
.L_25:
        /*0024*/ 	.word	index@(vprintf)


	//----- nvinfo : EIATTR_MERCURY_ISA_VERSION
	.align		4
.L_26:
        /*0028*/ 	.byte	0x03, 0x5f
        /*002a*/ 	.short	0x0101


	//----- nvinfo : EIATTR_VRC_CTA_INIT_COUNT
	.align		4
        /*002c*/ 	.byte	0x02, 0x4a
	.zero		1
	.zero		1


	//----- nvinfo : EIATTR_SYSCALL_OFFSETS
	.align		4
        /*0030*/ 	.byte	0x04, 0x46
        /*0032*/ 	.short	(.L_28 - .L_27)


	//   ....[0]....
.L_27:
        /*0034*/ 	.word	0x00000130


	//----- nvinfo : EIATTR_EXIT_INSTR_OFFSETS
	.align		4
.L_28:
        /*0038*/ 	.byte	0x04, 0x1c
        /*003a*/ 	.short	(.L_30 - .L_29)


	//   ....[0]....
.L_29:
        /*003c*/ 	.word	0x00000170


	//----- nvinfo : EIATTR_CBANK_PARAM_SIZE
	.align		4
.L_30:
        /*0040*/ 	.byte	0x03, 0x19
        /*0042*/ 	.short	0x0020


	//----- nvinfo : EIATTR_PARAM_CBANK
	.align		4
        /*0044*/ 	.byte	0x04, 0x0a
        /*0046*/ 	.short	(.L_32 - .L_31)
	.align		4
.L_31:
        /*0048*/ 	.word	index@(.nv.constant0._Z15Kernel_by_value11DataElement)
        /*004c*/ 	.short	0x0380
        /*004e*/ 	.short	0x0020


	//----- nvinfo : EIATTR_SW_WAR
	.align		4
.L_32:
        /*0050*/ 	.byte	0x04, 0x36
        /*0052*/ 	.short	(.L_34 - .L_33)
.L_33:
        /*0054*/ 	.word	0x00000008
.L_34:


//--------------------- .nv.info._Z13Kernel_by_refR11DataElement --------------------------
	.section	.nv.info._Z13Kernel_by_refR11DataElement,"",@"SHT_CUDA_INFO"
	.sectionflags	@""
	.align	4


	//----- nvinfo : EIATTR_CUDA_API_VERSION
	.align		4
        /*0000*/ 	.byte	0x04, 0x37
        /*0002*/ 	.short	(.L_36 - .L_35)
.L_35:
        /*0004*/ 	.word	0x00000082


	//----- nvinfo : EIATTR_KPARAM_INFO
	.align		4
.L_36:
        /*0008*/ 	.byte	0x04, 0x17
        /*000a*/ 	.short	(.L_38 - .L_37)
.L_37:
        /*000c*/ 	.word	0x00000000
        /*0010*/ 	.short	0x0000
        /*0012*/ 	.short	0x0000
        /*0014*/ 	.byte	0x00, 0xf5, 0x21, 0x00


	//----- nvinfo : EIATTR_SPARSE_MMA_MASK
	.align		4
.L_38:
        /*0018*/ 	.byte	0x03, 0x50
        /*001a*/ 	.short	0x0000


	//----- nvinfo : EIATTR_MAXREG_COUNT
	.align		4
        /*001c*/ 	.byte	0x03, 0x1b
        /*001e*/ 	.short	0x00ff


	//----- nvinfo : EIATTR_EXTERNS
	.align		4
        /*0020*/ 	.byte	0x04, 0x0f
        /*0022*/ 	.short	(.L_40 - .L_39)


	//   ....[0]....
	.align		4
.L_39:
        /*0024*/ 	.word	index@(vprintf)


	//----- nvinfo : EIATTR_MERCURY_ISA_VERSION
	.align		4
.L_40:
        /*0028*/ 	.byte	0x03, 0x5f
        /*002a*/ 	.short	0x0101


	//----- nvinfo : EIATTR_VRC_CTA_INIT_COUNT
	.align		4
        /*002c*/ 	.byte	0x02, 0x4a
	.zero		1
	.zero		1


	//----- nvinfo : EIATTR_SYSCALL_OFFSETS
	.align		4
        /*0030*/ 	.byte	0x04, 0x46
        /*0032*/ 	.short	(.L_42 - .L_41)


	//   ....[0]....
.L_41:
        /*0034*/ 	.word	0x00000140


	//----- nvinfo : EIATTR_EXIT_INSTR_OFFSETS
	.align		4
.L_42:
        /*0038*/ 	.byte	0x04, 0x1c
        /*003a*/ 	.short	(.L_44 - .L_43)


	//   ....[0]....
.L_43:
        /*003c*/ 	.word	0x000001c0


	//----- nvinfo : EIATTR_CBANK_PARAM_SIZE
	.align		4
.L_44:
        /*0040*/ 	.byte	0x03, 0x19
        /*0042*/ 	.short	0x0008


	//----- nvinfo : EIATTR_PARAM_CBANK
	.align		4
        /*0044*/ 	.byte	0x04, 0x0a
        /*0046*/ 	.short	(.L_46 - .L_45)
	.align		4
.L_45:
        /*0048*/ 	.word	index@(.nv.constant0._Z13Kernel_by_refR11DataElement)
        /*004c*/ 	.short	0x0380
        /*004e*/ 	.short	0x0008


	//----- nvinfo : EIATTR_SW_WAR
	.align		4
.L_46:
        /*0050*/ 	.byte	0x04, 0x36
        /*0052*/ 	.short	(.L_48 - .L_47)
.L_47:
        /*0054*/ 	.word	0x00000008
.L_48:


//--------------------- .nv.info._Z17Kernel_by_pointerP11DataElement --------------------------
	.section	.nv.info._Z17Kernel_by_pointerP11DataElement,"",@"SHT_CUDA_INFO"
	.sectionflags	@""
	.align	4


	//----- nvinfo : EIATTR_CUDA_API_VERSION
	.align		4
        /*0000*/ 	.byte	0x04, 0x37
        /*0002*/ 	.short	(.L_50 - .L_49)
.L_49:
        /*0004*/ 	.word	0x00000082


	//----- nvinfo : EIATTR_KPARAM_INFO
	.align		4
.L_50:
        /*0008*/ 	.byte	0x04, 0x17
        /*000a*/ 	.short	(.L_52 - .L_51)
.L_51:
        /*000c*/ 	.word	0x00000000
        /*0010*/ 	.short	0x0000
        /*0012*/ 	.short	0x0000
        /*0014*/ 	.byte	0x00, 0xf5, 0x21, 0x00


	//----- nvinfo : EIATTR_SPARSE_MMA_MASK
	.align		4
.L_52:
        /*0018*/ 	.byte	0x03, 0x50
        /*001a*/ 	.short	0x0000


	//----- nvinfo : EIATTR_MAXREG_COUNT
	.align		4
        /*001c*/ 	.byte	0x03, 0x1b
        /*001e*/ 	.short	0x00ff


	//----- nvinfo : EIATTR_EXTERNS
	.align		4
        /*0020*/ 	.byte	0x04, 0x0f
        /*0022*/ 	.short	(.L_54 - .L_53)


	//   ....[0]....
	.align		4
.L_53:
        /*0024*/ 	.word	index@(vprintf)


	//----- nvinfo : EIATTR_MERCURY_ISA_VERSION
	.align		4
.L_54:
        /*0028*/ 	.byte	0x03, 0x5f
        /*002a*/ 	.short	0x0101


	//----- nvinfo : EIATTR_VRC_CTA_INIT_COUNT
	.align		4
        /*002c*/ 	.byte	0x02, 0x4a
	.zero		1
	.zero		1


	//----- nvinfo : EIATTR_SYSCALL_OFFSETS
	.align		4
        /*0030*/ 	.byte	0x04, 0x46
        /*0032*/ 	.short	(.L_56 - .L_55)


	//   ....[0]....
.L_55:
        /*0034*/ 	.word	0x00000140


	//----- nvinfo : EIATTR_EXIT_INSTR_OFFSETS
	.align		4
.L_56:
        /*0038*/ 	.byte	0x04, 0x1c
        /*003a*/ 	.short	(.L_58 - .L_57)


	//   ....[0]....
.L_57:
        /*003c*/ 	.word	0x000001c0


	//----- nvinfo : EIATTR_CBANK_PARAM_SIZE
	.align		4
.L_58:
        /*0040*/ 	.byte	0x03, 0x19
        /*0042*/ 	.short	0x0008


	//----- nvinfo : EIATTR_PARAM_CBANK
	.align		4
        /*0044*/ 	.byte	0x04, 0x0a
        /*0046*/ 	.short	(.L_60 - .L_59)
	.align		4
.L_59:
        /*0048*/ 	.word	index@(.nv.constant0._Z17Kernel_by_pointerP11DataElement)
        /*004c*/ 	.short	0x0380
        /*004e*/ 	.short	0x0008


	//----- nvinfo : EIATTR_SW_WAR
	.align		4
.L_60:
        /*0050*/ 	.byte	0x04, 0x36
        /*0052*/ 	.short	(.L_62 - .L_61)
.L_61:
        /*0054*/ 	.word	0x00000008
.L_62:


//--------------------- .nv.callgraph             --------------------------
	.section	.nv.callgraph,"",@"SHT_CUDA_CALLGRAPH"
	.align	4
	.sectionentsize	8
	.align		4
        /*0000*/ 	.word	0x00000000
	.align		4
        /*0004*/ 	.word	0xffffffff
	.align		4
        /*0008*/ 	.word	index@(_Z15Kernel_by_value11DataElement)
	.align		4
        /*000c*/ 	.word	index@(vprintf)
	.align		4
        /*0010*/ 	.word	index@(_Z13Kernel_by_refR11DataElement)
	.align		4
        /*0014*/ 	.word	index@(vprintf)
	.align		4
        /*0018*/ 	.word	index@(_Z17Kernel_by_pointerP11DataElement)
	.align		4
        /*001c*/ 	.word	index@(vprintf)
	.align		4
        /*0020*/ 	.word	0x00000000
	.align		4
        /*0024*/ 	.word	0xfffffffe
	.align		4
        /*0028*/ 	.word	0x00000000
	.align		4
        /*002c*/ 	.word	0xfffffffd
	.align		4
        /*0030*/ 	.word	0x00000000
	.align		4
        /*0034*/ 	.word	0xfffffffc


//--------------------- .nv.constant4             --------------------------
	.section	.nv.constant4,"a",@progbits
	.align	8
	.align		8
.nv.constant4:
        /*0000*/ 	.dword	vprintf
	.align		8
        /*0008*/ 	.dword	$str
	.align		8
        /*0010*/ 	.dword	$str$1
	.align		8
        /*0018*/ 	.dword	$str$2


//--------------------- .text._Z15Kernel_by_value11DataElement --------------------------
	.section	.text._Z15Kernel_by_value11DataElement,"ax",@progbits
	.align	128
        .global         _Z15Kernel_by_value11DataElement
        .type           _Z15Kernel_by_value11DataElement,@function
        .size           _Z15Kernel_by_value11DataElement,(.L_x_6 - _Z15Kernel_by_value11DataElement)
        .other          _Z15Kernel_by_value11DataElement,@"STO_CUDA_ENTRY STV_DEFAULT"
_Z15Kernel_by_value11DataElement:
.text._Z15Kernel_by_value11DataElement:
[----:B------:R-:W0:Y:S08]  /*0000*/  LDC R1, c[0x0][0x37c] ;  /* 0x0000df00ff017b82 */ /* 0x000e300000000800 */
[----:B------:R-:W1:Y:S01]  /*0010*/  LDC.64 R2, c[0x0][0x390] ;  /* 0x0000e400ff027b82 */ /* 0x000e620000000a00 */
[----:B------:R-:W1:Y:S01]  /*0020*/  LDCU.64 UR36, c[0x0][0x358] ;  /* 0x00006b00ff2477ac */ /* 0x000e620008000a00 */
[----:B0-----:R-:W-:-:S06]  /*0030*/  VIADD R1, R1, 0xfffffff0 ;  /* 0xfffffff001017836 */ /* 0x001fcc0000000000 */
[----:B------:R-:W0:Y:S01]  /*0040*/  LDC R11, c[0x0][0x398] ;  /* 0x0000e600ff0b7b82 */ /* 0x000e220000000800 */
[----:B------:R-:W2:Y:S01]  /*0050*/  LDCU UR4, c[0x0][0x2f8] ;  /* 0x00005f00ff0477ac */ /* 0x000ea20008000800 */
[----:B------:R-:W3:Y:S01]  /*0060*/  LDCU.64 UR6, c[0x4][0x18] ;  /* 0x01000300ff0677ac */ /* 0x000ee20008000a00 */
[----:B-1----:R-:W0:Y:S04]  /*0070*/  LDG.E R8, desc[UR36][R2.64] ;  /* 0x0000002402087981 */ /* 0x002e28000c1e1900 */
[----:B------:R-:W0:Y:S04]  /*0080*/  LDG.E R9, desc[UR36][R2.64+0x4] ;  /* 0x0000042402097981 */ /* 0x000e28000c1e1900 */
[----:B------:R-:W0:Y:S01]  /*0090*/  LDG.E R10, desc[UR36][R2.64+0x8] ;  /* 0x00000824020a7981 */ /* 0x000e22000c1e1900 */
[----:B------:R-:W-:Y:S01]  /*00a0*/  MOV R0, 0x0 ;  /* 0x0000000000007802 */ /* 0x000fe20000000f00 */
[----:B------:R-:W1:Y:S01]  /*00b0*/  LDCU UR5, c[0x0][0x2fc] ;  /* 0x00005f80ff0577ac */ /* 0x000e620008000800 */
[----:B--2---:R-:W-:Y:S01]  /*00c0*/  IADD3 R6, P0, PT, R1, UR4, RZ ;  /* 0x0000000401067c10 */ /* 0x004fe2000ff1e0ff */
[----:B---3--:R-:W-:Y:S01]  /*00d0*/  IMAD.U32 R4, RZ, RZ, UR6 ;  /* 0x00000006ff047e24 */ /* 0x008fe2000f8e00ff */
[----:B------:R2:W3:Y:S01]  /*00e0*/  LDC.64 R12, c[0x4][R0] ;  /* 0x01000000000c7b82 */ /* 0x0004e20000000a00 */
[----:B------:R-:W-:-:S02]  /*00f0*/  MOV R5, UR7 ;  /* 0x0000000700057c02 */ /* 0x000fc40008000f00 */
[----:B-1----:R-:W-:Y:S01]  /*0100*/  IMAD.X R7, RZ, RZ, UR5, P0 ;  /* 0x00000005ff077e24 */ /* 0x002fe200080e06ff */
[----:B0--3--:R2:W-:Y:S07]  /*0110*/  STL.128 [R1], R8 ;  /* 0x0000000801007387 */ /* 0x0095ee0000100c00 */
[----:B------:R-:W-:-:S07]  /*0120*/  LEPC R20, `(.L_x_0) ;  /* 0x000000001014794e */ /* 0x000fce0000000000 */
[----:B--2---:R-:W-:Y:S05]  /*0130*/  CALL.ABS.NOINC R12 ;  /* 0x000000000c007343 */ /* 0x004fea0003c00000 */
.L_x_0:
[----:B------:R-:W0:Y:S01]  /*0140*/  LDC.64 R2, c[0x0][0x390] ;  /* 0x0000e400ff027b82 */ /* 0x000e220000000a00 */
[----:B------:R-:W-:-:S05]  /*0150*/  HFMA2 R5, -RZ, RZ, 0, 1.5199184417724609375e-05 ;  /* 0x000000ffff057431 */ /* 0x000fca00000001ff */
[----:B0-----:R-:W-:Y:S01]  /*0160*/  STG.E desc[UR36][R2.64+0x8], R5 ;  /* 0x0000080502007986 */ /* 0x001fe2000c101924 */
[----:B------:R-:W-:Y:S05]  /*0170*/  EXIT ;  /* 0x000000000000794d */ /* 0x000fea0003800000 */
.L_x_1:
[----:B------:R-:W-:-:S00]  /*0180*/  BRA `(.L_x_1) ;  /* 0xfffffffc00fc7947 */ /* 0x000fc0000383ffff */
[----:B------:R-:W-:-:S00]  /*0190*/  NOP ;  /* 0x0000000000007918 */ /* 0x000fc00000000000 */
        /* <DEDUP_REMOVED lines=14> */
.L_x_6:


//--------------------- .text._Z13Kernel_by_refR11DataElement --------------------------
	.section	.text._Z13Kernel_by_refR11DataElement,"ax",@progbits
	.align	128
        .global         _Z13Kernel_by_refR11DataElement
        .type           _Z13Kernel_by_refR11DataElement,@function
        .size           _Z13Kernel_by_refR11DataElement,(.L_x_7 - _Z13Kernel_by_refR11DataElement)
        .other          _Z13Kernel_by_refR11DataElement,@"STO_CUDA_ENTRY STV_DEFAULT"
_Z13Kernel_by_refR11DataElement:
.text._Z13Kernel_by_refR11DataElement:
[----:B------:R-:W0:Y:S08]  /*0000*/  LDC R1, c[0x0][0x37c] ;  /* 0x0000df00ff017b82 */ /* 0x000e300000000800 */
[----:B------:R-:W1:Y:S01]  /*0010*/  LDC.64 R4, c[0x0][0x380] ;  /* 0x0000e000ff047b82 */ /* 0x000e620000000a00 */
[----:B------:R-:W1:Y:S01]  /*0020*/  LDCU.64 UR36, c[0x0][0x358] ;  /* 0x00006b00ff2477ac */ /* 0x000e620008000a00 */
[----:B0-----:R-:W-:Y:S01]  /*0030*/  VIADD R1, R1, 0xfffffff0 ;  /* 0xfffffff001017836 */ /* 0x001fe20000000000 */
[----:B------:R-:W0:Y:S01]  /*0040*/  LDCU UR4, c[0x0][0x2f8] ;  /* 0x00005f00ff0477ac */ /* 0x000e220008000800 */
[----:B------:R-:W2:Y:S01]  /*0050*/  LDCU.64 UR6, c[0x4][0x10] ;  /* 0x01000200ff0677ac */ /* 0x000ea20008000a00 */
[----:B-1----:R-:W3:Y:S04]  /*0060*/  LDG.E.64 R2, desc[UR36][R4.64+0x10] ;  /* 0x0000102404027981 */ /* 0x002ee8000c1e1b00 */
[----:B------:R2:W4:Y:S04]  /*0070*/  LDG.E R11, desc[UR36][R4.64+0x18] ;  /* 0x00001824040b7981 */ /* 0x000528000c1e1900 */
[----:B---3--:R-:W4:Y:S04]  /*0080*/  LD.E R8, desc[UR36][R2.64] ;  /* 0x0000002402087980 */ /* 0x008f28000c101900 */
[----:B------:R-:W4:Y:S04]  /*0090*/  LD.E R9, desc[UR36][R2.64+0x4] ;  /* 0x0000042402097980 */ /* 0x000f28000c101900 */
[----:B------:R-:W4:Y:S01]  /*00a0*/  LD.E R10, desc[UR36][R2.64+0x8] ;  /* 0x00000824020a7980 */ /* 0x000f22000c101900 */
[----:B------:R-:W-:Y:S01]  /*00b0*/  MOV R0, 0x0 ;  /* 0x0000000000007802 */ /* 0x000fe20000000f00 */
[----:B------:R-:W1:Y:S01]  /*00c0*/  LDCU UR5, c[0x0][0x2fc] ;  /* 0x00005f80ff0577ac */ /* 0x000e620008000800 */
[----:B0-----:R-:W-:Y:S01]  /*00d0*/  IADD3 R6, P0, PT, R1, UR4, RZ ;  /* 0x0000000401067c10 */ /* 0x001fe2000ff1e0ff */
[----:B--2---:R-:W-:Y:S01]  /*00e0*/  IMAD.U32 R4, RZ, RZ, UR6 ;  /* 0x00000006ff047e24 */ /* 0x004fe2000f8e00ff */
[----:B------:R0:W2:Y:S01]  /*00f0*/  LDC.64 R12, c[0x4][R0] ;  /* 0x01000000000c7b82 */ /* 0x0000a20000000a00 */
[----:B------:R-:W-:-:S02]  /*0100*/  MOV R5, UR7 ;  /* 0x0000000700057c02 */ /* 0x000fc40008000f00 */
[----:B-1----:R-:W-:Y:S01]  /*0110*/  IMAD.X R7, RZ, RZ, UR5, P0 ;  /* 0x00000005ff077e24 */ /* 0x002fe200080e06ff */
[----:B--2-4-:R0:W-:Y:S07]  /*0120*/  STL.128 [R1], R8 ;  /* 0x0000000801007387 */ /* 0x0141ee0000100c00 */
[----:B------:R-:W-:-:S07]  /*0130*/  LEPC R20, `(.L_x_2) ;  /* 0x000000001014794e */ /* 0x000fce0000000000 */
[----:B0-----:R-:W-:Y:S05]  /*0140*/  CALL.ABS.NOINC R12 ;  /* 0x000000000c007343 */ /* 0x001fea0003c00000 */
.L_x_2:
[----:B------:R-:W0:Y:S02]  /*0150*/  LDC.64 R4, c[0x0][0x380] ;  /* 0x0000e000ff047b82 */ /* 0x000e240000000a00 */
[----:B0-----:R-:W2:Y:S01]  /*0160*/  LDG.E.64 R2, desc[UR36][R4.64+0x10] ;  /* 0x0000102404027981 */ /* 0x001ea2000c1e1b00 */
[----:B------:R-:W-:-:S05]  /*0170*/  HFMA2 R9, -RZ, RZ, 0, 1.5199184417724609375e-05 ;  /* 0x000000ffff097431 */ /* 0x000fca00000001ff */
[----:B--2---:R-:W-:Y:S04]  /*0180*/  ST.E desc[UR36][R2.64+0x4], R9 ;  /* 0x0000040902007985 */ /* 0x004fe8000c101924 */
[----:B------:R-:W2:Y:S02]  /*0190*/  LDG.E R0, desc[UR36][R4.64+0x18] ;  /* 0x0000182404007981 */ /* 0x000ea4000c1e1900 */
[----:B--2---:R-:W-:-:S05]  /*01a0*/  VIADD R7, R0, 0x14 ;  /* 0x0000001400077836 */ /* 0x004fca0000000000 */
[----:B------:R-:W-:Y:S01]  /*01b0*/  STG.E desc[UR36][R4.64+0x18], R7 ;  /* 0x0000180704007986 */ /* 0x000fe2000c101924 */
[----:B------:R-:W-:Y:S05]  /*01c0*/  EXIT ;  /* 0x000000000000794d */ /* 0x000fea0003800000 */
.L_x_3:
        /* <DEDUP_REMOVED lines=11> */
.L_x_7:


//--------------------- .text._Z17Kernel_by_pointerP11DataElement --------------------------
	.section	.text._Z17Kernel_by_pointerP11DataElement,"ax",@progbits
	.align	128
        .global         _Z17Kernel_by_pointerP11DataElement
        .type           _Z17Kernel_by_pointerP11DataElement,@function
        .size           _Z17Kernel_by_pointerP11DataElement,(.L_x_8 - _Z17Kernel_by_pointerP11DataElement)
        .other          _Z17Kernel_by_pointerP11DataElement,@"STO_CUDA_ENTRY STV_DEFAULT"
_Z17Kernel_by_pointerP11DataElement:
.text._Z17Kernel_by_pointerP11DataElement:
        /* <DEDUP_REMOVED lines=21> */
.L_x_4:
        /* <DEDUP_REMOVED lines=8> */
.L_x_5:
        /* <DEDUP_REMOVED lines=11> */
.L_x_8:


//--------------------- .nv.global.init           --------------------------
	.section	.nv.global.init,"aw",@progbits
.nv.global.init:
	.type		$str$1,@object
	.size		$str$1,($str$2 - $str$1)
$str$1:
        /*0000*/ 	.byte	0x4f, 0x6e, 0x20, 0x64, 0x65, 0x76, 0x69, 0x63, 0x65, 0x20, 0x62, 0x79, 0x20, 0x72, 0x65, 0x66
        /*0010*/ 	.byte	0x3a, 0x20, 0x63, 0x6f, 0x6c, 0x6f, 0x72, 0x3d, 0x28, 0x25, 0x64, 0x2c, 0x20, 0x25, 0x64, 0x2c
        /*0020*/ 	.byte	0x20, 0x25, 0x64, 0x29, 0x2c, 0x20, 0x76, 0x61, 0x6c, 0x75, 0x65, 0x3d, 0x25, 0x64, 0x0a, 0x00
	.type		$str$2,@object
	.size		$str$2,($str - $str$2)
$str$2:
        /*0030*/ 	.byte	0x4f, 0x6e, 0x20, 0x64, 0x65, 0x76, 0x69, 0x63, 0x65, 0x20, 0x62, 0x79, 0x20, 0x76, 0x61, 0x6c
        /*0040*/ 	.byte	0x75, 0x65, 0x3a, 0x20, 0x63, 0x6f, 0x6c, 0x6f, 0x72, 0x3d, 0x28, 0x25, 0x64, 0x2c, 0x20, 0x25
        /*0050*/ 	.byte	0x64, 0x2c, 0x20, 0x25, 0x64, 0x29, 0x2c, 0x20, 0x76, 0x61, 0x6c, 0x75, 0x65, 0x3d, 0x25, 0x64
        /*0060*/ 	.byte	0x0a, 0x00
	.type		$str,@object
	.size		$str,(.L_0 - $str)
$str:
        /*0062*/ 	.byte	0x4f, 0x6e, 0x20, 0x64, 0x65, 0x76, 0x69, 0x63, 0x65, 0x20, 0x62, 0x79, 0x20, 0x70, 0x6f, 0x69
        /*0072*/ 	.byte	0x6e, 0x74, 0x65, 0x72, 0x3a, 0x20, 0x63, 0x6f, 0x6c, 0x6f, 0x72, 0x3d, 0x28, 0x25, 0x64, 0x2c
        /*0082*/ 	.byte	0x20, 0x25, 0x64, 0x2c, 0x20, 0x25, 0x64, 0x29, 0x2c, 0x20, 0x76, 0x61, 0x6c, 0x75, 0x65, 0x3d
        /*0092*/ 	.byte	0x25, 0x64, 0x0a, 0x00
.L_0:


//--------------------- .nv.shared.reserved.0     --------------------------
	.section	.nv.shared.reserved.0,"aw",@nobits
	.weak		__nv_reservedSMEM_offset_0_alias
	.size		__nv_reservedSMEM_offset_0_alias, 0, 64
	.other		__nv_reservedSMEM_offset_0_alias,@"STO_CUDA_RESERVED_SHARED STV_DEFAULT"
__nv_reservedSMEM_offset_0_alias:
	.zero		0
	.zero		64


//--------------------- .nv.constant0._Z15Kernel_by_value11DataElement --------------------------
	.section	.nv.constant0._Z15Kernel_by_value11DataElement,"a",@progbits
	.sectionflags	@""
	.align	4
.nv.constant0._Z15Kernel_by_value11DataElement:
	.zero		928


//--------------------- .nv.constant0._Z13Kernel_by_refR11DataElement --------------------------
	.section	.nv.constant0._Z13Kernel_by_refR11DataElement,"a",@progbits
	.sectionflags	@""
	.align	4
.nv.constant0._Z13Kernel_by_refR11DataElement:
	.zero		904


//--------------------- .nv.constant0._Z17Kernel_by_pointerP11DataElement --------------------------
	.section	.nv.constant0._Z17Kernel_by_pointerP11DataElement,"a",@progbits
	.sectionflags	@""
	.align	4
.nv.constant0._Z17Kernel_by_pointerP11DataElement:
	.zero		904


//--------------------- SYMBOLS --------------------------

	.type		.nv.reservedSmem.offset0,@object
	.size		.nv.reservedSmem.offset0,0x4
	.type		vprintf,@function
